	.headerflags	@"EF_CUDA_TEXMODE_UNIFIED EF_CUDA_64BIT_ADDRESS EF_CUDA_ACCELERATORS EF_CUDA_SM90 EF_CUDA_VIRTUAL_SM(EF_CUDA_SM90)"
	.elftype	@"ET_EXEC"


//--------------------- .nv.info                  --------------------------
	.section	.nv.info,"",@"SHT_CUDA_INFO"
	.align	4


	//----- nvinfo : EIATTR_REGCOUNT
	.align		4
        /*0000*/ 	.byte	0x04, 0x2f
        /*0002*/ 	.short	(.L_1 - .L_0)
	.align		4
.L_0:
        /*0004*/ 	.word	index@(triton_poi_fused_cat_0)
        /*0008*/ 	.word	0x00000011


	//----- nvinfo : EIATTR_MIN_STACK_SIZE
	.align		4
.L_1:
        /*000c*/ 	.byte	0x04, 0x12
        /*000e*/ 	.short	(.L_3 - .L_2)
	.align		4
.L_2:
        /*0010*/ 	.word	index@(triton_poi_fused_cat_0)
        /*0014*/ 	.word	0x00000000


	//----- nvinfo : EIATTR_FRAME_SIZE
	.align		4
.L_3:
        /*0018*/ 	.byte	0x04, 0x11
        /*001a*/ 	.short	(.L_5 - .L_4)
	.align		4
.L_4:
        /*001c*/ 	.word	index@(triton_poi_fused_cat_0)
        /*0020*/ 	.word	0x00000000


	//----- nvinfo : EIATTR_MIN_STACK_SIZE
	.align		4
.L_5:
        /*0024*/ 	.byte	0x04, 0x12
        /*0026*/ 	.short	(.L_7 - .L_6)
	.align		4
.L_6:
        /*0028*/ 	.word	index@(triton_poi_fused_cat_0)
        /*002c*/ 	.word	0x00000000
.L_7:


//--------------------- .nv.info.triton_poi_fused_cat_0 --------------------------
	.section	.nv.info.triton_poi_fused_cat_0,"",@"SHT_CUDA_INFO"
	.sectionflags	@""
	.align	4


	//----- nvinfo : EIATTR_CUDA_API_VERSION
	.align		4
        /*0000*/ 	.byte	0x04, 0x37
        /*0002*/ 	.short	(.L_9 - .L_8)
.L_8:
        /*0004*/ 	.word	0x0000007c


	//----- nvinfo : EIATTR_KPARAM_INFO
	.align		4
.L_9:
        /*0008*/ 	.byte	0x04, 0x17
        /*000a*/ 	.short	(.L_11 - .L_10)
.L_10:
        /*000c*/ 	.word	0x00000000
        /*0010*/ 	.short	0x0002
        /*0012*/ 	.short	0x0010
        /*0014*/ 	.byte	0x00, 0xf0, 0x11, 0x00


	//----- nvinfo : EIATTR_KPARAM_INFO
	.align		4
.L_11:
        /*0018*/ 	.byte	0x04, 0x17
        /*001a*/ 	.short	(.L_13 - .L_12)
.L_12:
        /*001c*/ 	.word	0x00000000
        /*0020*/ 	.short	0x0001
        /*0022*/ 	.short	0x0008
        /*0024*/ 	.byte	0x00, 0xf4, 0x21, 0x00


	//----- nvinfo : EIATTR_KPARAM_INFO
	.align		4
.L_13:
        /*0028*/ 	.byte	0x04, 0x17
        /*002a*/ 	.short	(.L_15 - .L_14)
.L_14:
        /*002c*/ 	.word	0x00000000
        /*0030*/ 	.short	0x0000
        /*0032*/ 	.short	0x0000
        /*0034*/ 	.byte	0x00, 0xf4, 0x21, 0x00


	//----- nvinfo : EIATTR_SPARSE_MMA_MASK
	.align		4
.L_15:
        /*0038*/ 	.byte	0x03, 0x50
        /*003a*/ 	.short	0x0000


	//----- nvinfo : EIATTR_MAXREG_COUNT
	.align		4
        /*003c*/ 	.byte	0x03, 0x1b
        /*003e*/ 	.short	0x00ff


	//----- nvinfo : EIATTR_EXIT_INSTR_OFFSETS
	.align		4
        /*0040*/ 	.byte	0x04, 0x1c
        /*0042*/ 	.short	(.L_17 - .L_16)


	//   ....[0]....
.L_16:
        /*0044*/ 	.word	0x00000510


	//   ....[1]....
        /*0048*/ 	.word	0x00000530


	//----- nvinfo : EIATTR_REQNTID
	.align		4
.L_17:
        /*004c*/ 	.byte	0x04, 0x10
        /*004e*/ 	.short	(.L_19 - .L_18)
.L_18:
        /*0050*/ 	.word	0x00000080
        /*0054*/ 	.word	0x00000001
        /*0058*/ 	.word	0x00000001


	//----- nvinfo : EIATTR_CBANK_PARAM_SIZE
	.align		4
.L_19:
        /*005c*/ 	.byte	0x03, 0x19
        /*005e*/ 	.short	0x0014


	//----- nvinfo : EIATTR_PARAM_CBANK
	.align		4
        /*0060*/ 	.byte	0x04, 0x0a
        /*0062*/ 	.short	(.L_21 - .L_20)
	.align		4
.L_20:
        /*0064*/ 	.word	index@(.nv.constant0.triton_poi_fused_cat_0)
        /*0068*/ 	.short	0x0210
        /*006a*/ 	.short	0x0014


	//----- nvinfo : EIATTR_SW_WAR
	.align		4
.L_21:
        /*006c*/ 	.byte	0x04, 0x36
        /*006e*/ 	.short	(.L_23 - .L_22)
.L_22:
        /*0070*/ 	.word	0x00000008
.L_23:


//--------------------- .nv.callgraph             --------------------------
	.section	.nv.callgraph,"",@"SHT_CUDA_CALLGRAPH"
	.align	4
	.sectionentsize	8
	.align		4
        /*0000*/ 	.word	0x00000000
	.align		4
        /*0004*/ 	.word	0xffffffff
	.align		4
        /*0008*/ 	.word	0x00000000
	.align		4
        /*000c*/ 	.word	0xfffffffe
	.align		4
        /*0010*/ 	.word	0x00000000
	.align		4
        /*0014*/ 	.word	0xfffffffd
	.align		4
        /*0018*/ 	.word	0x00000000
	.align		4
        /*001c*/ 	.word	0xfffffffc


//--------------------- .text.triton_poi_fused_cat_0 --------------------------
	.section	.text.triton_poi_fused_cat_0,"ax",@progbits
	.align	128
        .global         triton_poi_fused_cat_0
        .type           triton_poi_fused_cat_0,@function
        .size           triton_poi_fused_cat_0,(.L_x_1 - triton_poi_fused_cat_0)
        .other          triton_poi_fused_cat_0,@"STO_CUDA_ENTRY STV_DEFAULT"
triton_poi_fused_cat_0:
.text.triton_poi_fused_cat_0:
[----:B------:R-:W0:Y:S02]  /*0000*/  LDC R1, c[0x0][0x28] ;  /* 0x00000a00ff017b82 */ /* 0x000e240000000800 */
[----:B------:R-:W1:Y:S01]  /*0010*/  S2R R0, SR_TID.X ;  /* 0x0000000000007919 */ /* 0x000e620000002100 */
[----:B------:R-:W-:Y:S01]  /*0020*/  ULDC.64 UR6, c[0x0][0x210] ;  /* 0x0000840000067ab9 */ /* 0x000fe20000000a00 */
[----:B------:R-:W-:Y:S01]  /*0030*/  ULDC.64 UR4, c[0x0][0x208] ;  /* 0x0000820000047ab9 */ /* 0x000fe20000000a00 */
[----:B------:R-:W2:Y:S01]  /*0040*/  S2R R3, SR_CTAID.X ;  /* 0x0000000000037919 */ /* 0x000ea20000002500 */
[----:B-1----:R-:W-:-:S05]  /*0050*/  LOP3.LUT R0, R0, 0x7f, RZ, 0xc0, !PT ;  /* 0x0000007f00007812 */ /* 0x002fca00078ec0ff */
[----:B--2---:R-:W-:-:S04]  /*0060*/  IMAD R0, R3, 0x80, R0 ;  /* 0x0000008003007824 */ /* 0x004fc800078e0200 */
[----:B------:R-:W-:Y:S01]  /*0070*/  IMAD.HI R7, R0, 0x2aaaaaab, RZ ;  /* 0x2aaaaaab00077827 */ /* 0x000fe200078e02ff */
[----:B------:R-:W-:-:S04]  /*0080*/  SHF.R.S32.HI R3, RZ, 0x1f, R0 ;  /* 0x0000001fff037819 */ /* 0x000fc80000011400 */
[----:B------:R-:W-:-:S04]  /*0090*/  LEA.HI R3, R3, R0, RZ, 0x2 ;  /* 0x0000000003037211 */ /* 0x000fc800078f10ff */
[----:B------:R-:W-:Y:S02]  /*00a0*/  SHF.R.S32.HI R6, RZ, 0x2, R3 ;  /* 0x00000002ff067819 */ /* 0x000fe40000011403 */
[----:B------:R-:W-:-:S03]  /*00b0*/  LOP3.LUT R3, R3, 0xfffffffc, RZ, 0xc0, !PT ;  /* 0xfffffffc03037812 */ /* 0x000fc600078ec0ff */
[----:B------:R-:W-:-:S05]  /*00c0*/  IMAD.HI R2, R6, 0x2aaaaaab, RZ ;  /* 0x2aaaaaab06027827 */ /* 0x000fca00078e02ff */
[----:B------:R-:W-:-:S04]  /*00d0*/  SHF.R.U32.HI R5, RZ, 0x1, R2 ;  /* 0x00000001ff057819 */ /* 0x000fc80000011602 */
[----:B------:R-:W-:Y:S02]  /*00e0*/  LEA.HI R5, R2, R5, RZ, 0x1 ;  /* 0x0000000502057211 */ /* 0x000fe400078f08ff */
[----:B------:R-:W-:-:S03]  /*00f0*/  SHF.R.U32.HI R2, RZ, 0x1f, R7 ;  /* 0x0000001fff027819 */ /* 0x000fc60000011607 */
[----:B------:R-:W-:Y:S01]  /*0100*/  IMAD R6, R5, -0xc, R6 ;  /* 0xfffffff405067824 */ /* 0x000fe200078e0206 */
[----:B------:R-:W-:Y:S01]  /*0110*/  LEA.HI.SX32 R7, R7, R2, 0x1d ;  /* 0x0000000207077211 */ /* 0x000fe200078feaff */
[----:B------:R-:W-:Y:S02]  /*0120*/  IMAD.IADD R2, R0, 0x1, -R3 ;  /* 0x0000000100027824 */ /* 0x000fe400078e0a03 */
[C---:B------:R-:W-:Y:S01]  /*0130*/  IMAD.SHL.U32 R4, R6.reuse, 0x4, RZ ;  /* 0x0000000406047824 */ /* 0x040fe200078e00ff */
[----:B------:R-:W-:Y:S01]  /*0140*/  LOP3.LUT R3, R6, 0xfffffffc, RZ, 0xc0, !PT ;  /* 0xfffffffc06037812 */ /* 0x000fe200078ec0ff */
[----:B------:R-:W-:-:S03]  /*0150*/  IMAD R5, R7, 0x10, R2 ;  /* 0x0000001007057824 */ /* 0x000fc600078e0202 */
[----:B------:R-:W-:Y:S01]  /*0160*/  ISETP.NE.AND P0, PT, R3, 0x4, PT ;  /* 0x000000040300780c */ /* 0x000fe20003f05270 */
[----:B------:R-:W-:Y:S01]  /*0170*/  VIADD R3, R4, 0xfffffff0 ;  /* 0xfffffff004037836 */ /* 0x000fe20000000000 */
[----:B------:R-:W-:Y:S02]  /*0180*/  SHF.R.S32.HI R13, RZ, 0x1f, R5 ;  /* 0x0000001fff0d7819 */ /* 0x000fe40000011405 */
[C---:B------:R-:W-:Y:S02]  /*0190*/  ISETP.GT.AND P6, PT, R0.reuse, 0xbf, !P0 ;  /* 0x000000bf0000780c */ /* 0x040fe400047c4270 */
[----:B------:R-:W-:Y:S02]  /*01a0*/  IADD3 R11, P1, R4, R5, RZ ;  /* 0x00000005040b7210 */ /* 0x000fe40007f3e0ff */
[----:B------:R-:W-:Y:S02]  /*01b0*/  IADD3 R9, P2, R3, R5, RZ ;  /* 0x0000000503097210 */ /* 0x000fe40007f5e0ff */
[----:B------:R-:W-:-:S02]  /*01c0*/  ISETP.LT.AND P4, PT, R0, 0x300, P6 ;  /* 0x000003000000780c */ /* 0x000fc40003781270 */
[-C--:B------:R-:W-:Y:S02]  /*01d0*/  LEA.HI.X.SX32 R12, R4, R13.reuse, 0x1, P1 ;  /* 0x0000000d040c7211 */ /* 0x080fe400008f0eff */
[----:B------:R-:W-:Y:S02]  /*01e0*/  LEA.HI.X.SX32 R10, R3, R13, 0x1, P2 ;  /* 0x0000000d030a7211 */ /* 0x000fe400010f0eff */
[----:B------:R-:W-:Y:S02]  /*01f0*/  LEA R2, P1, R11, UR6, 0x2 ;  /* 0x000000060b027c11 */ /* 0x000fe4000f8210ff */
[----:B------:R-:W-:Y:S02]  /*0200*/  LEA R8, P2, R9, UR6, 0x2 ;  /* 0x0000000609087c11 */ /* 0x000fe4000f8410ff */
[----:B------:R-:W-:Y:S02]  /*0210*/  LEA.HI.X R3, R11, UR7, R12, 0x2, P1 ;  /* 0x000000070b037c11 */ /* 0x000fe400088f140c */
[----:B------:R-:W-:-:S02]  /*0220*/  LEA.HI.X R9, R9, UR7, R10, 0x2, P2 ;  /* 0x0000000709097c11 */ /* 0x000fc400090f140a */
[----:B------:R-:W-:Y:S02]  /*0230*/  CS2R R10, SRZ ;  /* 0x00000000000a7805 */ /* 0x000fe4000001ff00 */
[----:B------:R-:W-:-:S04]  /*0240*/  ISETP.LT.AND P1, PT, R0, 0x300, !P0 ;  /* 0x000003000000780c */ /* 0x000fc80004721270 */
[----:B------:R-:W2:Y:S04]  /*0250*/  @P4 LDG.E R10, desc[UR4][R2.64+-0x40] ;  /* 0xffffc004020a4981 */ /* 0x000ea8000c1e1900 */
[----:B------:R1:W3:Y:S01]  /*0260*/  @P4 LDG.E R11, desc[UR4][R8.64+-0x100] ;  /* 0xffff0004080b4981 */ /* 0x0002e2000c1e1900 */
[----:B------:R-:W-:-:S06]  /*0270*/  IMAD.MOV.U32 R12, RZ, RZ, RZ ;  /* 0x000000ffff0c7224 */ /* 0x000fcc00078e00ff */
[----:B------:R-:W4:Y:S01]  /*0280*/  @P1 LDG.E R12, desc[UR4][R2.64+-0x40] ;  /* 0xffffc004020c1981 */ /* 0x000f22000c1e1900 */
[----:B------:R-:W-:Y:S01]  /*0290*/  VIADD R4, R4, 0xffffffe0 ;  /* 0xffffffe004047836 */ /* 0x000fe20000000000 */
[----:B------:R-:W-:-:S04]  /*02a0*/  ISETP.GT.AND P2, PT, R6, 0x7, PT ;  /* 0x000000070600780c */ /* 0x000fc80003f44270 */
[----:B------:R-:W-:-:S04]  /*02b0*/  IADD3 R14, P3, R5, R4, RZ ;  /* 0x00000004050e7210 */ /* 0x000fc80007f7e0ff */
[----:B------:R-:W-:Y:S02]  /*02c0*/  LEA.HI.X.SX32 R13, R4, R13, 0x1, P3 ;  /* 0x0000000d040d7211 */ /* 0x000fe400018f0eff */
[----:B------:R-:W-:Y:S01]  /*02d0*/  ISETP.LT.AND P3, PT, R0, 0x240, P2 ;  /* 0x000002400000780c */ /* 0x000fe20001761270 */
[----:B------:R-:W5:Y:S01]  /*02e0*/  LDC.64 R4, c[0x0][0x210] ;  /* 0x00008400ff047b82 */ /* 0x000f620000000a00 */
[----:B-1----:R-:W-:-:S04]  /*02f0*/  LEA R8, P5, R14, UR6, 0x2 ;  /* 0x000000060e087c11 */ /* 0x002fc8000f8a10ff */
[----:B------:R-:W-:Y:S01]  /*0300*/  LEA.HI.X R9, R14, UR7, R13, 0x2, P5 ;  /* 0x000000070e097c11 */ /* 0x000fe2000a8f140d */
[----:B------:R-:W-:Y:S01]  /*0310*/  IMAD.MOV.U32 R13, RZ, RZ, RZ ;  /* 0x000000ffff0d7224 */ /* 0x000fe200078e00ff */
[----:B------:R-:W-:Y:S01]  /*0320*/  ISETP.LT.AND P5, PT, R0, 0x300, P2 ;  /* 0x000003000000780c */ /* 0x000fe200017a1270 */
[----:B------:R-:W-:-:S04]  /*0330*/  IMAD.MOV.U32 R14, RZ, RZ, RZ ;  /* 0x000000ffff0e7224 */ /* 0x000fc800078e00ff */
[----:B------:R-:W5:Y:S04]  /*0340*/  @P3 LDG.E R13, desc[UR4][R2.64+-0x80] ;  /* 0xffff8004020d3981 */ /* 0x000f68000c1e1900 */
[----:B------:R-:W5:Y:S01]  /*0350*/  @P3 LDG.E R14, desc[UR4][R8.64+0x100] ;  /* 0x00010004080e3981 */ /* 0x000f62000c1e1900 */
[----:B--2---:R-:W-:Y:S02]  /*0360*/  SEL R10, R10, RZ, P4 ;  /* 0x000000ff0a0a7207 */ /* 0x004fe40002000000 */
[----:B---3--:R-:W-:Y:S02]  /*0370*/  SEL R11, R11, RZ, P4 ;  /* 0x000000ff0b0b7207 */ /* 0x008fe40002000000 */
[----:B------:R-:W-:-:S03]  /*0380*/  ISETP.GT.AND P4, PT, R0, 0xbf, PT ;  /* 0x000000bf0000780c */ /* 0x000fc60003f84270 */
[----:B------:R-:W-:-:S05]  /*0390*/  FADD R11, R10, -R11 ;  /* 0x8000000b0a0b7221 */ /* 0x000fca0000000000 */
[----:B------:R-:W-:Y:S02]  /*03a0*/  FSEL R11, R11, RZ, P6 ;  /* 0x000000ff0b0b7208 */ /* 0x000fe40003000000 */
[----:B------:R-:W-:Y:S01]  /*03b0*/  ISETP.GE.AND P6, PT, R6, 0x4, PT ;  /* 0x000000040600780c */ /* 0x000fe20003fc6270 */
[C---:B------:R-:W-:Y:S02]  /*03c0*/  IMAD R6, R7.reuse, -0x30, R0 ;  /* 0xffffffd007067824 */ /* 0x040fe400078e0200 */
[----:B----4-:R-:W-:Y:S02]  /*03d0*/  @!P4 SEL R11, R12, RZ, P1 ;  /* 0x000000ff0c0bc207 */ /* 0x010fe40000800000 */
[----:B------:R-:W-:Y:S01]  /*03e0*/  ISETP.LT.AND P1, PT, R0, 0x300, !P6 ;  /* 0x000003000000780c */ /* 0x000fe20007721270 */
[----:B------:R-:W-:Y:S02]  /*03f0*/  IMAD.MOV.U32 R12, RZ, RZ, RZ ;  /* 0x000000ffff0c7224 */ /* 0x000fe400078e00ff */
[----:B------:R-:W-:-:S02]  /*0400*/  IMAD R7, R7, 0x10, R6 ;  /* 0x0000001007077824 */ /* 0x000fc400078e0206 */
[----:B------:R-:W-:Y:S02]  /*0410*/  IMAD.MOV.U32 R10, RZ, RZ, RZ ;  /* 0x000000ffff0a7224 */ /* 0x000fe400078e00ff */
[----:B-----5:R-:W-:Y:S01]  /*0420*/  IMAD.WIDE R4, R7, 0x4, R4 ;  /* 0x0000000407047825 */ /* 0x020fe200078e0204 */
[----:B------:R1:W2:Y:S01]  /*0430*/  @P5 LDG.E R12, desc[UR4][R2.64+-0x80] ;  /* 0xffff8004020c5981 */ /* 0x0002a2000c1e1900 */
[----:B------:R-:W1:Y:S04]  /*0440*/  LDC.64 R6, c[0x0][0x218] ;  /* 0x00008600ff067b82 */ /* 0x000e680000000a00 */
[----:B------:R-:W3:Y:S01]  /*0450*/  @P1 LDG.E R10, desc[UR4][R4.64] ;  /* 0x00000004040a1981 */ /* 0x000ee2000c1e1900 */
[----:B------:R-:W-:Y:S02]  /*0460*/  SEL R13, R13, RZ, P3 ;  /* 0x000000ff0d0d7207 */ /* 0x000fe40001800000 */
[----:B------:R-:W-:-:S02]  /*0470*/  SEL R14, R14, RZ, P3 ;  /* 0x000000ff0e0e7207 */ /* 0x000fc40001800000 */
[----:B------:R-:W-:-:S03]  /*0480*/  ISETP.GE.AND P4, PT, R0, 0x240, PT ;  /* 0x000002400000780c */ /* 0x000fc60003f86270 */
[----:B------:R-:W-:-:S05]  /*0490*/  FADD R14, R13, -R14 ;  /* 0x8000000e0d0e7221 */ /* 0x000fca0000000000 */
[----:B------:R-:W-:Y:S02]  /*04a0*/  FSEL R14, R14, RZ, P3 ;  /* 0x000000ff0e0e7208 */ /* 0x000fe40001800000 */
[C---:B------:R-:W-:Y:S01]  /*04b0*/  ISETP.GE.AND P3, PT, R0.reuse, 0x300, PT ;  /* 0x000003000000780c */ /* 0x040fe20003f66270 */
[----:B-1----:R-:W-:Y:S02]  /*04c0*/  IMAD.WIDE R2, R0, 0x4, R6 ;  /* 0x0000000400027825 */ /* 0x002fe400078e0206 */
[----:B--2---:R-:W-:-:S04]  /*04d0*/  @P4 SEL R14, R12, RZ, P5 ;  /* 0x000000ff0c0e4207 */ /* 0x004fc80002800000 */
[----:B------:R-:W-:Y:S02]  /*04e0*/  @P0 FSEL R11, R14, RZ, P2 ;  /* 0x000000ff0e0b0208 */ /* 0x000fe40001000000 */
[----:B---3--:R-:W-:-:S04]  /*04f0*/  SEL R10, R10, RZ, P1 ;  /* 0x000000ff0a0a7207 */ /* 0x008fc80000800000 */
[----:B------:R-:W-:Y:S01]  /*0500*/  SEL R11, R10, R11, !P6 ;  /* 0x0000000b0a0b7207 */ /* 0x000fe20007000000 */
[----:B------:R-:W-:Y:S06]  /*0510*/  @P3 EXIT ;  /* 0x000000000000394d */ /* 0x000fec0003800000 */
[----:B------:R-:W-:Y:S01]  /*0520*/  STG.E desc[UR4][R2.64], R11 ;  /* 0x0000000b02007986 */ /* 0x000fe2000c101904 */
[----:B------:R-:W-:Y:S05]  /*0530*/  EXIT ;  /* 0x000000000000794d */ /* 0x000fea0003800000 */
.L_x_0:
[----:B------:R-:W-:-:S00]  /*0540*/  BRA `(.L_x_0) ;  /* 0xfffffffc00fc7947 */ /* 0x000fc0000383ffff */
[----:B------:R-:W-:-:S00]  /*0550*/  NOP ;  /* 0x0000000000007918 */ /* 0x000fc00000000000 */
        /* <DEDUP_REMOVED lines=10> */
.L_x_1:


//--------------------- .nv.constant0.triton_poi_fused_cat_0 --------------------------
	.section	.nv.constant0.triton_poi_fused_cat_0,"a",@progbits
	.sectionflags	@""
	.align	4
.nv.constant0.triton_poi_fused_cat_0:
	.zero		548
